//
// Generated by NVIDIA NVVM Compiler
//
// Compiler Build ID: CL-36424714
// Cuda compilation tools, release 13.0, V13.0.88
// Based on NVVM 20.0.0
//

.version 9.0
.target sm_100
.address_size 64

	// .globl	_Z10tsortSmallPiS_
.extern .shared .align 16 .b8 sbase[];

.visible .entry _Z10tsortSmallPiS_(
	.param .u64 .ptr .align 1 _Z10tsortSmallPiS__param_0,
	.param .u64 .ptr .align 1 _Z10tsortSmallPiS__param_1
)
{
	.reg .b32 	%r<295>;
	.reg .b64 	%rd<13>;

	ld.param.u64 	%rd1, [_Z10tsortSmallPiS__param_0];
	ld.param.u64 	%rd2, [_Z10tsortSmallPiS__param_1];
	cvta.to.global.u64 	%rd3, %rd2;
	cvta.to.global.u64 	%rd4, %rd1;
	mov.u32 	%r1, %tid.x;
	mov.u32 	%r2, %ctaid.x;
	shl.b32 	%r3, %r2, 9;
	shl.b32 	%r4, %r1, 1;
	add.s32 	%r5, %r3, %r4;
	mul.wide.u32 	%rd5, %r5, 4;
	add.s64 	%rd6, %rd4, %rd5;
	ld.global.u32 	%r6, [%rd6];
	or.b32  	%r7, %r5, 1;
	mul.wide.u32 	%rd7, %r7, 4;
	add.s64 	%rd8, %rd4, %rd7;
	ld.global.u32 	%r8, [%rd8];
	min.s32 	%r9, %r6, %r8;
	shl.b32 	%r10, %r1, 3;
	mov.u32 	%r11, sbase;
	add.s32 	%r12, %r11, %r10;
	st.shared.u32 	[%r12], %r9;
	max.s32 	%r13, %r6, %r8;
	st.shared.u32 	[%r12+4], %r13;
	bar.sync 	0;
	and.b32  	%r14, %r1, 1022;
	add.s32 	%r15, %r14, %r1;
	shl.b32 	%r16, %r15, 2;
	add.s32 	%r17, %r11, %r16;
	ld.shared.u32 	%r18, [%r17];
	xor.b32  	%r19, %r16, 12;
	add.s32 	%r20, %r11, %r19;
	ld.shared.u32 	%r21, [%r20];
	min.s32 	%r22, %r18, %r21;
	st.shared.u32 	[%r17+2048], %r22;
	ld.shared.u32 	%r23, [%r20];
	max.s32 	%r24, %r18, %r23;
	st.shared.u32 	[%r20+2048], %r24;
	bar.sync 	0;
	ld.shared.u32 	%r25, [%r12+2048];
	ld.shared.u32 	%r26, [%r12+2052];
	min.s32 	%r27, %r25, %r26;
	st.shared.u32 	[%r12], %r27;
	max.s32 	%r28, %r25, %r26;
	st.shared.u32 	[%r12+4], %r28;
	bar.sync 	0;
	and.b32  	%r29, %r1, 1020;
	add.s32 	%r30, %r29, %r1;
	shl.b32 	%r31, %r30, 2;
	add.s32 	%r32, %r11, %r31;
	ld.shared.u32 	%r33, [%r32];
	xor.b32  	%r34, %r31, 28;
	add.s32 	%r35, %r11, %r34;
	ld.shared.u32 	%r36, [%r35];
	min.s32 	%r37, %r33, %r36;
	st.shared.u32 	[%r32+2048], %r37;
	ld.shared.u32 	%r38, [%r35];
	max.s32 	%r39, %r33, %r38;
	st.shared.u32 	[%r35+2048], %r39;
	bar.sync 	0;
	ld.shared.u32 	%r40, [%r17+2048];
	xor.b32  	%r41, %r16, 8;
	add.s32 	%r42, %r11, 2048;
	add.s32 	%r43, %r42, %r41;
	ld.shared.u32 	%r44, [%r43];
	min.s32 	%r45, %r40, %r44;
	st.shared.u32 	[%r17], %r45;
	ld.shared.u32 	%r46, [%r43];
	max.s32 	%r47, %r40, %r46;
	st.shared.u32 	[%r43+-2048], %r47;
	bar.sync 	0;
	ld.shared.u32 	%r48, [%r12];
	ld.shared.u32 	%r49, [%r12+4];
	min.s32 	%r50, %r48, %r49;
	st.shared.u32 	[%r12+2048], %r50;
	max.s32 	%r51, %r48, %r49;
	st.shared.u32 	[%r12+2052], %r51;
	bar.sync 	0;
	and.b32  	%r52, %r1, 1016;
	add.s32 	%r53, %r52, %r1;
	shl.b32 	%r54, %r53, 2;
	add.s32 	%r55, %r42, %r54;
	ld.shared.u32 	%r56, [%r55];
	xor.b32  	%r57, %r54, 60;
	add.s32 	%r58, %r42, %r57;
	ld.shared.u32 	%r59, [%r58];
	min.s32 	%r60, %r56, %r59;
	st.shared.u32 	[%r55+-2048], %r60;
	ld.shared.u32 	%r61, [%r58];
	max.s32 	%r62, %r56, %r61;
	st.shared.u32 	[%r58+-2048], %r62;
	bar.sync 	0;
	ld.shared.u32 	%r63, [%r32];
	xor.b32  	%r64, %r31, 16;
	add.s32 	%r65, %r11, %r64;
	ld.shared.u32 	%r66, [%r65];
	min.s32 	%r67, %r63, %r66;
	st.shared.u32 	[%r32+2048], %r67;
	ld.shared.u32 	%r68, [%r65];
	max.s32 	%r69, %r63, %r68;
	st.shared.u32 	[%r65+2048], %r69;
	bar.sync 	0;
	ld.shared.u32 	%r70, [%r17+2048];
	ld.shared.u32 	%r71, [%r43];
	min.s32 	%r72, %r70, %r71;
	st.shared.u32 	[%r17], %r72;
	ld.shared.u32 	%r73, [%r43];
	max.s32 	%r74, %r70, %r73;
	st.shared.u32 	[%r43+-2048], %r74;
	bar.sync 	0;
	ld.shared.u32 	%r75, [%r12];
	ld.shared.u32 	%r76, [%r12+4];
	min.s32 	%r77, %r75, %r76;
	st.shared.u32 	[%r12+2048], %r77;
	max.s32 	%r78, %r75, %r76;
	st.shared.u32 	[%r12+2052], %r78;
	bar.sync 	0;
	and.b32  	%r79, %r1, 1008;
	add.s32 	%r80, %r79, %r1;
	shl.b32 	%r81, %r80, 2;
	add.s32 	%r82, %r42, %r81;
	ld.shared.u32 	%r83, [%r82];
	xor.b32  	%r84, %r81, 124;
	add.s32 	%r85, %r42, %r84;
	ld.shared.u32 	%r86, [%r85];
	min.s32 	%r87, %r83, %r86;
	st.shared.u32 	[%r82+-2048], %r87;
	ld.shared.u32 	%r88, [%r85];
	max.s32 	%r89, %r83, %r88;
	st.shared.u32 	[%r85+-2048], %r89;
	bar.sync 	0;
	ld.shared.u32 	%r90, [%r55+-2048];
	xor.b32  	%r91, %r54, 32;
	add.s32 	%r92, %r11, %r91;
	ld.shared.u32 	%r93, [%r92];
	min.s32 	%r94, %r90, %r93;
	st.shared.u32 	[%r55], %r94;
	ld.shared.u32 	%r95, [%r92];
	max.s32 	%r96, %r90, %r95;
	st.shared.u32 	[%r92+2048], %r96;
	bar.sync 	0;
	ld.shared.u32 	%r97, [%r32+2048];
	ld.shared.u32 	%r98, [%r65+2048];
	min.s32 	%r99, %r97, %r98;
	st.shared.u32 	[%r32], %r99;
	ld.shared.u32 	%r100, [%r65+2048];
	max.s32 	%r101, %r97, %r100;
	st.shared.u32 	[%r65], %r101;
	bar.sync 	0;
	ld.shared.u32 	%r102, [%r17];
	ld.shared.u32 	%r103, [%r43+-2048];
	min.s32 	%r104, %r102, %r103;
	st.shared.u32 	[%r17+2048], %r104;
	ld.shared.u32 	%r105, [%r43+-2048];
	max.s32 	%r106, %r102, %r105;
	st.shared.u32 	[%r43], %r106;
	bar.sync 	0;
	ld.shared.u32 	%r107, [%r12+2048];
	ld.shared.u32 	%r108, [%r12+2052];
	min.s32 	%r109, %r107, %r108;
	st.shared.u32 	[%r12], %r109;
	max.s32 	%r110, %r107, %r108;
	st.shared.u32 	[%r12+4], %r110;
	bar.sync 	0;
	and.b32  	%r111, %r1, 992;
	add.s32 	%r112, %r111, %r1;
	shl.b32 	%r113, %r112, 2;
	add.s32 	%r114, %r11, %r113;
	ld.shared.u32 	%r115, [%r114];
	xor.b32  	%r116, %r113, 252;
	add.s32 	%r117, %r11, %r116;
	ld.shared.u32 	%r118, [%r117];
	min.s32 	%r119, %r115, %r118;
	st.shared.u32 	[%r114+2048], %r119;
	ld.shared.u32 	%r120, [%r117];
	max.s32 	%r121, %r115, %r120;
	st.shared.u32 	[%r117+2048], %r121;
	bar.sync 	0;
	ld.shared.u32 	%r122, [%r82];
	xor.b32  	%r123, %r81, 64;
	add.s32 	%r124, %r42, %r123;
	ld.shared.u32 	%r125, [%r124];
	min.s32 	%r126, %r122, %r125;
	st.shared.u32 	[%r82+-2048], %r126;
	ld.shared.u32 	%r127, [%r124];
	max.s32 	%r128, %r122, %r127;
	st.shared.u32 	[%r124+-2048], %r128;
	bar.sync 	0;
	ld.shared.u32 	%r129, [%r55+-2048];
	ld.shared.u32 	%r130, [%r92];
	min.s32 	%r131, %r129, %r130;
	st.shared.u32 	[%r55], %r131;
	ld.shared.u32 	%r132, [%r92];
	max.s32 	%r133, %r129, %r132;
	st.shared.u32 	[%r92+2048], %r133;
	bar.sync 	0;
	ld.shared.u32 	%r134, [%r32+2048];
	ld.shared.u32 	%r135, [%r65+2048];
	min.s32 	%r136, %r134, %r135;
	st.shared.u32 	[%r32], %r136;
	ld.shared.u32 	%r137, [%r65+2048];
	max.s32 	%r138, %r134, %r137;
	st.shared.u32 	[%r65], %r138;
	bar.sync 	0;
	ld.shared.u32 	%r139, [%r17];
	ld.shared.u32 	%r140, [%r43+-2048];
	min.s32 	%r141, %r139, %r140;
	st.shared.u32 	[%r17+2048], %r141;
	ld.shared.u32 	%r142, [%r43+-2048];
	max.s32 	%r143, %r139, %r142;
	st.shared.u32 	[%r43], %r143;
	bar.sync 	0;
	ld.shared.u32 	%r144, [%r12+2048];
	ld.shared.u32 	%r145, [%r12+2052];
	min.s32 	%r146, %r144, %r145;
	st.shared.u32 	[%r12], %r146;
	max.s32 	%r147, %r144, %r145;
	st.shared.u32 	[%r12+4], %r147;
	bar.sync 	0;
	and.b32  	%r148, %r1, 960;
	add.s32 	%r149, %r148, %r1;
	shl.b32 	%r150, %r149, 2;
	add.s32 	%r151, %r11, %r150;
	ld.shared.u32 	%r152, [%r151];
	xor.b32  	%r153, %r150, 508;
	add.s32 	%r154, %r11, %r153;
	ld.shared.u32 	%r155, [%r154];
	min.s32 	%r156, %r152, %r155;
	st.shared.u32 	[%r151+2048], %r156;
	ld.shared.u32 	%r157, [%r154];
	max.s32 	%r158, %r152, %r157;
	st.shared.u32 	[%r154+2048], %r158;
	bar.sync 	0;
	ld.shared.u32 	%r159, [%r114+2048];
	xor.b32  	%r160, %r113, 128;
	add.s32 	%r161, %r42, %r160;
	ld.shared.u32 	%r162, [%r161];
	min.s32 	%r163, %r159, %r162;
	st.shared.u32 	[%r114], %r163;
	ld.shared.u32 	%r164, [%r161];
	max.s32 	%r165, %r159, %r164;
	st.shared.u32 	[%r161+-2048], %r165;
	bar.sync 	0;
	ld.shared.u32 	%r166, [%r82+-2048];
	ld.shared.u32 	%r167, [%r124+-2048];
	min.s32 	%r168, %r166, %r167;
	st.shared.u32 	[%r82], %r168;
	ld.shared.u32 	%r169, [%r124+-2048];
	max.s32 	%r170, %r166, %r169;
	st.shared.u32 	[%r124], %r170;
	bar.sync 	0;
	ld.shared.u32 	%r171, [%r55];
	ld.shared.u32 	%r172, [%r92+2048];
	min.s32 	%r173, %r171, %r172;
	st.shared.u32 	[%r55+-2048], %r173;
	ld.shared.u32 	%r174, [%r92+2048];
	max.s32 	%r175, %r171, %r174;
	st.shared.u32 	[%r92], %r175;
	bar.sync 	0;
	ld.shared.u32 	%r176, [%r32];
	ld.shared.u32 	%r177, [%r65];
	min.s32 	%r178, %r176, %r177;
	st.shared.u32 	[%r32+2048], %r178;
	ld.shared.u32 	%r179, [%r65];
	max.s32 	%r180, %r176, %r179;
	st.shared.u32 	[%r65+2048], %r180;
	bar.sync 	0;
	ld.shared.u32 	%r181, [%r17+2048];
	ld.shared.u32 	%r182, [%r43];
	min.s32 	%r183, %r181, %r182;
	st.shared.u32 	[%r17], %r183;
	ld.shared.u32 	%r184, [%r43];
	max.s32 	%r185, %r181, %r184;
	st.shared.u32 	[%r43+-2048], %r185;
	bar.sync 	0;
	ld.shared.u32 	%r186, [%r12];
	ld.shared.u32 	%r187, [%r12+4];
	min.s32 	%r188, %r186, %r187;
	st.shared.u32 	[%r12+2048], %r188;
	max.s32 	%r189, %r186, %r187;
	st.shared.u32 	[%r12+2052], %r189;
	bar.sync 	0;
	and.b32  	%r190, %r1, 896;
	add.s32 	%r191, %r190, %r1;
	shl.b32 	%r192, %r191, 2;
	add.s32 	%r193, %r42, %r192;
	ld.shared.u32 	%r194, [%r193];
	xor.b32  	%r195, %r192, 1020;
	add.s32 	%r196, %r42, %r195;
	ld.shared.u32 	%r197, [%r196];
	min.s32 	%r198, %r194, %r197;
	st.shared.u32 	[%r193+-2048], %r198;
	ld.shared.u32 	%r199, [%r196];
	max.s32 	%r200, %r194, %r199;
	st.shared.u32 	[%r196+-2048], %r200;
	bar.sync 	0;
	ld.shared.u32 	%r201, [%r151];
	xor.b32  	%r202, %r150, 256;
	add.s32 	%r203, %r11, %r202;
	ld.shared.u32 	%r204, [%r203];
	min.s32 	%r205, %r201, %r204;
	st.shared.u32 	[%r151+2048], %r205;
	ld.shared.u32 	%r206, [%r203];
	max.s32 	%r207, %r201, %r206;
	st.shared.u32 	[%r203+2048], %r207;
	bar.sync 	0;
	ld.shared.u32 	%r208, [%r114+2048];
	ld.shared.u32 	%r209, [%r161];
	min.s32 	%r210, %r208, %r209;
	st.shared.u32 	[%r114], %r210;
	ld.shared.u32 	%r211, [%r161];
	max.s32 	%r212, %r208, %r211;
	st.shared.u32 	[%r161+-2048], %r212;
	bar.sync 	0;
	ld.shared.u32 	%r213, [%r82+-2048];
	ld.shared.u32 	%r214, [%r124+-2048];
	min.s32 	%r215, %r213, %r214;
	st.shared.u32 	[%r82], %r215;
	ld.shared.u32 	%r216, [%r124+-2048];
	max.s32 	%r217, %r213, %r216;
	st.shared.u32 	[%r124], %r217;
	bar.sync 	0;
	ld.shared.u32 	%r218, [%r55];
	ld.shared.u32 	%r219, [%r92+2048];
	min.s32 	%r220, %r218, %r219;
	st.shared.u32 	[%r55+-2048], %r220;
	ld.shared.u32 	%r221, [%r92+2048];
	max.s32 	%r222, %r218, %r221;
	st.shared.u32 	[%r92], %r222;
	bar.sync 	0;
	ld.shared.u32 	%r223, [%r32];
	ld.shared.u32 	%r224, [%r65];
	min.s32 	%r225, %r223, %r224;
	st.shared.u32 	[%r32+2048], %r225;
	ld.shared.u32 	%r226, [%r65];
	max.s32 	%r227, %r223, %r226;
	st.shared.u32 	[%r65+2048], %r227;
	bar.sync 	0;
	ld.shared.u32 	%r228, [%r17+2048];
	ld.shared.u32 	%r229, [%r43];
	min.s32 	%r230, %r228, %r229;
	st.shared.u32 	[%r17], %r230;
	ld.shared.u32 	%r231, [%r43];
	max.s32 	%r232, %r228, %r231;
	st.shared.u32 	[%r43+-2048], %r232;
	bar.sync 	0;
	ld.shared.u32 	%r233, [%r12];
	ld.shared.u32 	%r234, [%r12+4];
	min.s32 	%r235, %r233, %r234;
	st.shared.u32 	[%r12+2048], %r235;
	max.s32 	%r236, %r233, %r234;
	st.shared.u32 	[%r12+2052], %r236;
	bar.sync 	0;
	and.b32  	%r237, %r1, 768;
	add.s32 	%r238, %r237, %r1;
	shl.b32 	%r239, %r238, 2;
	add.s32 	%r240, %r42, %r239;
	ld.shared.u32 	%r241, [%r240];
	xor.b32  	%r242, %r239, 2044;
	add.s32 	%r243, %r42, %r242;
	ld.shared.u32 	%r244, [%r243];
	min.s32 	%r245, %r241, %r244;
	st.shared.u32 	[%r240+-2048], %r245;
	ld.shared.u32 	%r246, [%r243];
	max.s32 	%r247, %r241, %r246;
	st.shared.u32 	[%r243+-2048], %r247;
	bar.sync 	0;
	ld.shared.u32 	%r248, [%r193+-2048];
	xor.b32  	%r249, %r192, 512;
	add.s32 	%r250, %r11, %r249;
	ld.shared.u32 	%r251, [%r250];
	min.s32 	%r252, %r248, %r251;
	st.shared.u32 	[%r193], %r252;
	ld.shared.u32 	%r253, [%r250];
	max.s32 	%r254, %r248, %r253;
	st.shared.u32 	[%r250+2048], %r254;
	bar.sync 	0;
	ld.shared.u32 	%r255, [%r151+2048];
	ld.shared.u32 	%r256, [%r203+2048];
	min.s32 	%r257, %r255, %r256;
	st.shared.u32 	[%r151], %r257;
	ld.shared.u32 	%r258, [%r203+2048];
	max.s32 	%r259, %r255, %r258;
	st.shared.u32 	[%r203], %r259;
	bar.sync 	0;
	ld.shared.u32 	%r260, [%r114];
	ld.shared.u32 	%r261, [%r161+-2048];
	min.s32 	%r262, %r260, %r261;
	st.shared.u32 	[%r114+2048], %r262;
	ld.shared.u32 	%r263, [%r161+-2048];
	max.s32 	%r264, %r260, %r263;
	st.shared.u32 	[%r161], %r264;
	bar.sync 	0;
	ld.shared.u32 	%r265, [%r82];
	ld.shared.u32 	%r266, [%r124];
	min.s32 	%r267, %r265, %r266;
	st.shared.u32 	[%r82+-2048], %r267;
	ld.shared.u32 	%r268, [%r124];
	max.s32 	%r269, %r265, %r268;
	st.shared.u32 	[%r124+-2048], %r269;
	bar.sync 	0;
	ld.shared.u32 	%r270, [%r55+-2048];
	ld.shared.u32 	%r271, [%r92];
	min.s32 	%r272, %r270, %r271;
	st.shared.u32 	[%r55], %r272;
	ld.shared.u32 	%r273, [%r92];
	max.s32 	%r274, %r270, %r273;
	st.shared.u32 	[%r92+2048], %r274;
	bar.sync 	0;
	ld.shared.u32 	%r275, [%r32+2048];
	ld.shared.u32 	%r276, [%r65+2048];
	min.s32 	%r277, %r275, %r276;
	st.shared.u32 	[%r32], %r277;
	ld.shared.u32 	%r278, [%r65+2048];
	max.s32 	%r279, %r275, %r278;
	st.shared.u32 	[%r65], %r279;
	bar.sync 	0;
	ld.shared.u32 	%r280, [%r17];
	ld.shared.u32 	%r281, [%r43+-2048];
	min.s32 	%r282, %r280, %r281;
	st.shared.u32 	[%r17+2048], %r282;
	ld.shared.u32 	%r283, [%r43+-2048];
	max.s32 	%r284, %r280, %r283;
	st.shared.u32 	[%r43], %r284;
	bar.sync 	0;
	ld.shared.u32 	%r285, [%r12+2048];
	ld.shared.u32 	%r286, [%r12+2052];
	min.s32 	%r287, %r285, %r286;
	st.shared.u32 	[%r12], %r287;
	max.s32 	%r288, %r285, %r286;
	st.shared.u32 	[%r12+4], %r288;
	bar.sync 	0;
	shl.b32 	%r289, %r1, 2;
	sub.s32 	%r290, %r12, %r289;
	ld.shared.u32 	%r291, [%r290];
	sub.s32 	%r292, %r5, %r1;
	mul.wide.u32 	%rd9, %r292, 4;
	add.s64 	%rd10, %rd3, %rd9;
	st.global.u32 	[%rd10], %r291;
	ld.shared.u32 	%r293, [%r290+1024];
	add.s32 	%r294, %r292, 256;
	mul.wide.u32 	%rd11, %r294, 4;
	add.s64 	%rd12, %rd3, %rd11;
	st.global.u32 	[%rd12], %r293;
	ret;

}


// ===== COMPILED SASS (sm_100) =====

	.target	sm_100

	.elftype	@"ET_EXEC"


//--------------------- .note.nv.tkinfo           --------------------------
	.section	.note.nv.tkinfo,"",@"SHT_NOTE"
	.sectionflags	@"SHF_NOTE_NV_TKINFO"
	.tkinfo
        /*0018*/ 	.word	0x00000002
        /*0030*/ 	.string	""
        /*0030*/ 	.string	"ptxas"
        /*0030*/ 	.string	"Cuda compilation tools, release 13.0, V13.0.88"
        /*0030*/ 	.string	"Build cuda_13.0.r13.0/compiler.36424714_0"
        /*0030*/ 	.string	"-arch sm_100 -m 64 "



//--------------------- .note.nv.cuinfo           --------------------------
	.section	.note.nv.cuinfo,"",@"SHT_NOTE"
	.sectionflags	@"SHF_NOTE_NV_CUINFO"
        /*0018*/ 	.short	0x0002
        /*001a*/ 	.short	0x0064
        /*001c*/ 	.short	0x0082
	.zero		2


//--------------------- .nv.info                  --------------------------
	.section	.nv.info,"",@"SHT_CUDA_INFO"
	.align	4


	//----- nvinfo : EIATTR_REGCOUNT
	.align		4
        /*0000*/ 	.byte	0x04, 0x2f
        /*0002*/ 	.short	(.L_1 - .L_0)
	.align		4
.L_0:
        /*0004*/ 	.word	index@(_Z10tsortSmallPiS_)
        /*0008*/ 	.word	0x0000001b


	//----- nvinfo : EIATTR_FRAME_SIZE
	.align		4
.L_1:
        /*000c*/ 	.byte	0x04, 0x11
        /*000e*/ 	.short	(.L_3 - .L_2)
	.align		4
.L_2:
        /*0010*/ 	.word	index@(_Z10tsortSmallPiS_)
        /*0014*/ 	.word	0x00000000


	//----- nvinfo : EIATTR_MIN_STACK_SIZE
	.align		4
.L_3:
        /*0018*/ 	.byte	0x04, 0x12
        /*001a*/ 	.short	(.L_5 - .L_4)
	.align		4
.L_4:
        /*001c*/ 	.word	index@(_Z10tsortSmallPiS_)
        /*0020*/ 	.word	0x00000000
.L_5:


//--------------------- .nv.compat                --------------------------
	.section	.nv.compat,"",@"SHT_CUDA_COMPAT_INFO"
	.align	4
        /*0000*/ 	.byte	0x02, 0x09, 0x00, 0x00, 0x02, 0x02, 0x01, 0x00, 0x02, 0x05, 0x05, 0x00, 0x03, 0x07, 0x01, 0x01
        /*0010*/ 	.byte	0x02, 0x03, 0x00, 0x00, 0x02, 0x06, 0x01, 0x00, 0x04, 0x0b, 0x08, 0x00, 0x09, 0x00, 0x00, 0x00
        /*0020*/ 	.byte	0x00, 0x00, 0x00, 0x00


//--------------------- .nv.info._Z10tsortSmallPiS_ --------------------------
	.section	.nv.info._Z10tsortSmallPiS_,"",@"SHT_CUDA_INFO"
	.sectionflags	@""
	.align	4


	//----- nvinfo : EIATTR_CUDA_API_VERSION
	.align		4
        /*0000*/ 	.byte	0x04, 0x37
        /*0002*/ 	.short	(.L_7 - .L_6)
.L_6:
        /*0004*/ 	.word	0x00000082


	//----- nvinfo : EIATTR_KPARAM_INFO
	.align		4
.L_7:
        /*0008*/ 	.byte	0x04, 0x17
        /*000a*/ 	.short	(.L_9 - .L_8)
.L_8:
        /*000c*/ 	.word	0x00000000
        /*0010*/ 	.short	0x0001
        /*0012*/ 	.short	0x0008
        /*0014*/ 	.byte	0x00, 0xf5, 0x21, 0x00


	//----- nvinfo : EIATTR_KPARAM_INFO
	.align		4
.L_9:
        /*0018*/ 	.byte	0x04, 0x17
        /*001a*/ 	.short	(.L_11 - .L_10)
.L_10:
        /*001c*/ 	.word	0x00000000
        /*0020*/ 	.short	0x0000
        /*0022*/ 	.short	0x0000
        /*0024*/ 	.byte	0x00, 0xf5, 0x21, 0x00


	//----- nvinfo : EIATTR_SPARSE_MMA_MASK
	.align		4
.L_11:
        /*0028*/ 	.byte	0x03, 0x50
        /*002a*/ 	.short	0x0000


	//----- nvinfo : EIATTR_MAXREG_COUNT
	.align		4
        /*002c*/ 	.byte	0x03, 0x1b
        /*002e*/ 	.short	0x00ff


	//----- nvinfo : EIATTR_NUM_BARRIERS
	.align		4
        /*0030*/ 	.byte	0x02, 0x4c
        /*0032*/ 	.byte	0x01
	.zero		1


	//----- nvinfo : EIATTR_MERCURY_ISA_VERSION
	.align		4
        /*0034*/ 	.byte	0x03, 0x5f
        /*0036*/ 	.short	0x0101


	//----- nvinfo : EIATTR_VRC_CTA_INIT_COUNT
	.align		4
        /*0038*/ 	.byte	0x02, 0x4a
	.zero		1
	.zero		1


	//----- nvinfo : EIATTR_EXIT_INSTR_OFFSETS
	.align		4
        /*003c*/ 	.byte	0x04, 0x1c
        /*003e*/ 	.short	(.L_13 - .L_12)


	//   ....[0]....
.L_12:
        /*0040*/ 	.word	0x000018d0


	//----- nvinfo : EIATTR_CBANK_PARAM_SIZE
	.align		4
.L_13:
        /*0044*/ 	.byte	0x03, 0x19
        /*0046*/ 	.short	0x0010


	//----- nvinfo : EIATTR_PARAM_CBANK
	.align		4
        /*0048*/ 	.byte	0x04, 0x0a
        /*004a*/ 	.short	(.L_15 - .L_14)
	.align		4
.L_14:
        /*004c*/ 	.word	index@(.nv.constant0._Z10tsortSmallPiS_)
        /*0050*/ 	.short	0x0380
        /*0052*/ 	.short	0x0010


	//----- nvinfo : EIATTR_SW_WAR
	.align		4
.L_15:
        /*0054*/ 	.byte	0x04, 0x36
        /*0056*/ 	.short	(.L_17 - .L_16)
.L_16:
        /*0058*/ 	.word	0x00000008
.L_17:


//--------------------- .nv.callgraph             --------------------------
	.section	.nv.callgraph,"",@"SHT_CUDA_CALLGRAPH"
	.align	4
	.sectionentsize	8
	.align		4
        /*0000*/ 	.word	0x00000000
	.align		4
        /*0004*/ 	.word	0xffffffff
	.align		4
        /*0008*/ 	.word	0x00000000
	.align		4
        /*000c*/ 	.word	0xfffffffe
	.align		4
        /*0010*/ 	.word	0x00000000
	.align		4
        /*0014*/ 	.word	0xfffffffd
	.align		4
        /*0018*/ 	.word	0x00000000
	.align		4
        /*001c*/ 	.word	0xfffffffc


//--------------------- .text._Z10tsortSmallPiS_  --------------------------
	.section	.text._Z10tsortSmallPiS_,"ax",@progbits
	.align	128
        .global         _Z10tsortSmallPiS_
        .type           _Z10tsortSmallPiS_,@function
        .size           _Z10tsortSmallPiS_,(.L_x_1 - _Z10tsortSmallPiS_)
        .other          _Z10tsortSmallPiS_,@"STO_CUDA_ENTRY STV_DEFAULT"
_Z10tsortSmallPiS_:
.text._Z10tsortSmallPiS_:
[----:B------:R-:W-:Y:S01]  /*0000*/  LDC R1, c[0x0][0x37c] ;  /* 0x0000df00ff017b82 */ /* 0x000fe20000000800 */
[----:B------:R-:W0:Y:S07]  /*0010*/  S2R R7, SR_TID.X ;  /* 0x0000000000077919 */ /* 0x000e2e0000002100 */
[----:B------:R-:W1:Y:S01]  /*0020*/  LDC.64 R4, c[0x0][0x380] ;  /* 0x0000e000ff047b82 */ /* 0x000e620000000a00 */
[----:B------:R-:W2:Y:S01]  /*0030*/  LDCU.64 UR6, c[0x0][0x358] ;  /* 0x00006b00ff0677ac */ /* 0x000ea20008000a00 */
[----:B------:R-:W0:Y:S02]  /*0040*/  S2R R0, SR_CTAID.X ;  /* 0x0000000000007919 */ /* 0x000e240000002500 */
[----:B0-----:R-:W-:-:S04]  /*0050*/  IMAD R0, R0, 0x100, R7 ;  /* 0x0000010000007824 */ /* 0x001fc800078e0207 */
[----:B------:R-:W-:-:S04]  /*0060*/  IMAD.SHL.U32 R0, R0, 0x2, RZ ;  /* 0x0000000200007824 */ /* 0x000fc800078e00ff */
[C---:B------:R-:W-:Y:S02]  /*0070*/  VIADD R9, R0.reuse, 0x1 ;  /* 0x0000000100097836 */ /* 0x040fe40000000000 */
[----:B-1----:R-:W-:-:S04]  /*0080*/  IMAD.WIDE.U32 R2, R0, 0x4, R4 ;  /* 0x0000000400027825 */ /* 0x002fc800078e0004 */
[----:B------:R-:W-:Y:S02]  /*0090*/  IMAD.WIDE.U32 R4, R9, 0x4, R4 ;  /* 0x0000000409047825 */ /* 0x000fe400078e0004 */
[----:B--2---:R0:W2:Y:S04]  /*00a0*/  LDG.E R2, desc[UR6][R2.64] ;  /* 0x0000000602027981 */ /* 0x0040a8000c1e1900 */
[----:B------:R-:W2:Y:S01]  /*00b0*/  LDG.E R5, desc[UR6][R4.64] ;  /* 0x0000000604057981 */ /* 0x000ea2000c1e1900 */
[----:B------:R-:W1:Y:S01]  /*00c0*/  S2UR UR5, SR_CgaCtaId ;  /* 0x00000000000579c3 */ /* 0x000e620000008800 */
[C---:B------:R-:W-:Y:S01]  /*00d0*/  LOP3.LUT R6, R7.reuse, 0x3fe, RZ, 0xc0, !PT ;  /* 0x000003fe07067812 */ /* 0x040fe200078ec0ff */
[----:B------:R-:W-:Y:S01]  /*00e0*/  UMOV UR4, 0x400 ;  /* 0x0000040000047882 */ /* 0x000fe20000000000 */
[----:B------:R-:W-:-:S03]  /*00f0*/  LOP3.LUT R8, R7, 0x3fc, RZ, 0xc0, !PT ;  /* 0x000003fc07087812 */ /* 0x000fc600078ec0ff */
[--C-:B------:R-:W-:Y:S02]  /*0100*/  IMAD.IADD R6, R6, 0x1, R7.reuse ;  /* 0x0000000106067824 */ /* 0x100fe400078e0207 */
[----:B------:R-:W-:Y:S02]  /*0110*/  IMAD.IADD R8, R8, 0x1, R7 ;  /* 0x0000000108087824 */ /* 0x000fe400078e0207 */
[----:B------:R-:W-:-:S05]  /*0120*/  IMAD.SHL.U32 R9, R6, 0x4, RZ ;  /* 0x0000000406097824 */ /* 0x000fca00078e00ff */
[----:B0-----:R-:W-:Y:S01]  /*0130*/  LOP3.LUT R3, R9, 0xc, RZ, 0x3c, !PT ;  /* 0x0000000c09037812 */ /* 0x001fe200078e3cff */
[----:B-1----:R-:W-:-:S06]  /*0140*/  ULEA UR4, UR5, UR4, 0x18 ;  /* 0x0000000405047291 */ /* 0x002fcc000f8ec0ff */
[----:B------:R-:W-:Y:S02]  /*0150*/  LEA R6, R7, UR4, 0x3 ;  /* 0x0000000407067c11 */ /* 0x000fe4000f8e18ff */
[CC--:B--2---:R-:W-:Y:S02]  /*0160*/  VIMNMX R10, PT, PT, R2.reuse, R5.reuse, PT ;  /* 0x00000005020a7248 */ /* 0x0c4fe40003fe0100 */
[----:B------:R-:W-:-:S05]  /*0170*/  VIMNMX R11, PT, PT, R2, R5, !PT ;  /* 0x00000005020b7248 */ /* 0x000fca0007fe0100 */
[----:B------:R0:W-:Y:S01]  /*0180*/  STS.64 [R6], R10 ;  /* 0x0000000a06007388 */ /* 0x0001e20000000a00 */
[----:B------:R-:W-:Y:S01]  /*0190*/  BAR.SYNC.DEFER_BLOCKING 0x0 ;  /* 0x0000000000007b1d */ /* 0x000fe20000010000 */
[----:B0-----:R-:W-:Y:S01]  /*01a0*/  IMAD.SHL.U32 R11, R8, 0x4, RZ ;  /* 0x00000004080b7824 */ /* 0x001fe200078e00ff */
[----:B------:R-:W-:-:S04]  /*01b0*/  LOP3.LUT R8, R9, 0x8, RZ, 0x3c, !PT ;  /* 0x0000000809087812 */ /* 0x000fc800078e3cff */
[----:B------:R-:W-:Y:S04]  /*01c0*/  LDS R2, [R9+UR4] ;  /* 0x0000000409027984 */ /* 0x000fe80008000800 */
[----:B------:R-:W0:Y:S02]  /*01d0*/  LDS R5, [R3+UR4] ;  /* 0x0000000403057984 */ /* 0x000e240008000800 */
[----:B0-----:R-:W-:-:S05]  /*01e0*/  VIMNMX R4, PT, PT, R2, R5, PT ;  /* 0x0000000502047248 */ /* 0x001fca0003fe0100 */
[----:B------:R0:W-:Y:S04]  /*01f0*/  STS [R9+UR4+0x800], R4 ;  /* 0x0008000409007988 */ /* 0x0001e80008000804 */
[----:B------:R-:W1:Y:S01]  /*0200*/  LDS R5, [R3+UR4] ;  /* 0x0000000403057984 */ /* 0x000e620008000800 */
[----:B0-----:R-:W-:Y:S02]  /*0210*/  LOP3.LUT R4, R11, 0x1c, RZ, 0x3c, !PT ;  /* 0x0000001c0b047812 */ /* 0x001fe400078e3cff */
[----:B-1----:R-:W-:-:S05]  /*0220*/  VIMNMX R2, PT, PT, R2, R5, !PT ;  /* 0x0000000502027248 */ /* 0x002fca0007fe0100 */
[----:B------:R-:W-:Y:S01]  /*0230*/  STS [R3+UR4+0x800], R2 ;  /* 0x0008000203007988 */ /* 0x000fe20008000804 */
[----:B------:R-:W-:Y:S06]  /*0240*/  BAR.SYNC.DEFER_BLOCKING 0x0 ;  /* 0x0000000000007b1d */ /* 0x000fec0000010000 */
[----:B------:R-:W0:Y:S02]  /*0250*/  LDS.64 R12, [R6+0x800] ;  /* 0x00080000060c7984 */ /* 0x000e240000000a00 */
[CC--:B0-----:R-:W-:Y:S02]  /*0260*/  VIMNMX R14, PT, PT, R12.reuse, R13.reuse, PT ;  /* 0x0000000d0c0e7248 */ /* 0x0c1fe40003fe0100 */
[----:B------:R-:W-:-:S05]  /*0270*/  VIMNMX R15, PT, PT, R12, R13, !PT ;  /* 0x0000000d0c0f7248 */ /* 0x000fca0007fe0100 */
[----:B------:R-:W-:Y:S01]  /*0280*/  STS.64 [R6], R14 ;  /* 0x0000000e06007388 */ /* 0x000fe20000000a00 */
[----:B------:R-:W-:Y:S06]  /*0290*/  BAR.SYNC.DEFER_BLOCKING 0x0 ;  /* 0x0000000000007b1d */ /* 0x000fec0000010000 */
        /* <DEDUP_REMOVED lines=9> */
[----:B------:R-:W-:Y:S04]  /*0330*/  LDS R2, [R9+UR4+0x800] ;  /* 0x0008000409027984 */ /* 0x000fe80008000800 */
[----:B------:R-:W0:Y:S02]  /*0340*/  LDS R5, [R8+UR4+0x800] ;  /* 0x0008000408057984 */ /* 0x000e240008000800 */
[----:B0-----:R-:W-:-:S05]  /*0350*/  VIMNMX R12, PT, PT, R2, R5, PT ;  /* 0x00000005020c7248 */ /* 0x001fca0003fe0100 */
[----:B------:R-:W-:Y:S04]  /*0360*/  STS [R9+UR4], R12 ;  /* 0x0000000c09007988 */ /* 0x000fe80008000804 */
[----:B------:R-:W0:Y:S02]  /*0370*/  LDS R5, [R8+UR4+0x800] ;  /* 0x0008000408057984 */ /* 0x000e240008000800 */
[----:B0-----:R-:W-:Y:S02]  /*0380*/  VIMNMX R5, PT, PT, R2, R5, !PT ;  /* 0x0000000502057248 */ /* 0x001fe40007fe0100 */
[----:B------:R-:W-:-:S03]  /*0390*/  LOP3.LUT R2, R7, 0x3f8, RZ, 0xc0, !PT ;  /* 0x000003f807027812 */ /* 0x000fc600078ec0ff */
[----:B------:R-:W-:Y:S02]  /*03a0*/  STS [R8+UR4], R5 ;  /* 0x0000000508007988 */ /* 0x000fe40008000804 */
[----:B------:R-:W-:Y:S01]  /*03b0*/  IMAD.IADD R2, R2, 0x1, R7 ;  /* 0x0000000102027824 */ /* 0x000fe200078e0207 */
[----:B------:R-:W-:Y:S03]  /*03c0*/  BAR.SYNC.DEFER_BLOCKING 0x0 ;  /* 0x0000000000007b1d */ /* 0x000fe60000010000 */
[----:B------:R-:W-:-:S05]  /*03d0*/  IMAD.SHL.U32 R13, R2, 0x4, RZ ;  /* 0x00000004020d7824 */ /* 0x000fca00078e00ff */
[----:B------:R-:W-:Y:S01]  /*03e0*/  LOP3.LUT R12, R13, 0x3c, RZ, 0x3c, !PT ;  /* 0x0000003c0d0c7812 */ /* 0x000fe200078e3cff */
[----:B------:R-:W0:Y:S02]  /*03f0*/  LDS.64 R14, [R6] ;  /* 0x00000000060e7984 */ /* 0x000e240000000a00 */
[CC--:B0-----:R-:W-:Y:S02]  /*0400*/  VIMNMX R2, PT, PT, R14.reuse, R15.reuse, PT ;  /* 0x0000000f0e027248 */ /* 0x0c1fe40003fe0100 */
[----:B------:R-:W-:-:S05]  /*0410*/  VIMNMX R3, PT, PT, R14, R15, !PT ;  /* 0x0000000f0e037248 */ /* 0x000fca0007fe0100 */
[----:B------:R-:W-:Y:S01]  /*0420*/  STS.64 [R6+0x800], R2 ;  /* 0x0008000206007388 */ /* 0x000fe20000000a00 */
[----:B------:R-:W-:Y:S06]  /*0430*/  BAR.SYNC.DEFER_BLOCKING 0x0 ;  /* 0x0000000000007b1d */ /* 0x000fec0000010000 */
[----:B------:R-:W-:Y:S04]  /*0440*/  LDS R4, [R13+UR4+0x800] ;  /* 0x000800040d047984 */ /* 0x000fe80008000800 */
[----:B------:R-:W0:Y:S02]  /*0450*/  LDS R5, [R12+UR4+0x800] ;  /* 0x000800040c057984 */ /* 0x000e240008000800 */
[----:B0-----:R-:W-:-:S05]  /*0460*/  VIMNMX R14, PT, PT, R4, R5, PT ;  /* 0x00000005040e7248 */ /* 0x001fca0003fe0100 */
[----:B------:R-:W-:Y:S04]  /*0470*/  STS [R13+UR4], R14 ;  /* 0x0000000e0d007988 */ /* 0x000fe80008000804 */
[----:B------:R-:W0:Y:S02]  /*0480*/  LDS R5, [R12+UR4+0x800] ;  /* 0x000800040c057984 */ /* 0x000e240008000800 */
[----:B0-----:R-:W-:-:S05]  /*0490*/  VIMNMX R5, PT, PT, R4, R5, !PT ;  /* 0x0000000504057248 */ /* 0x001fca0007fe0100 */
[----:B------:R-:W-:Y:S01]  /*04a0*/  STS [R12+UR4], R5 ;  /* 0x000000050c007988 */ /* 0x000fe20008000804 */
[----:B------:R-:W-:Y:S06]  /*04b0*/  BAR.SYNC.DEFER_BLOCKING 0x0 ;  /* 0x0000000000007b1d */ /* 0x000fec0000010000 */
[----:B------:R-:W-:Y:S04]  /*04c0*/  LDS R2, [R11+UR4] ;  /* 0x000000040b027984 */ /* 0x000fe80008000800 */
[----:B------:R-:W0:Y:S02]  /*04d0*/  LDS R3, [R10+UR4] ;  /* 0x000000040a037984 */ /* 0x000e240008000800 */
[----:B0-----:R-:W-:-:S05]  /*04e0*/  VIMNMX R4, PT, PT, R2, R3, PT ;  /* 0x0000000302047248 */ /* 0x001fca0003fe0100 */
[----:B------:R-:W-:Y:S04]  /*04f0*/  STS [R11+UR4+0x800], R4 ;  /* 0x000800040b007988 */ /* 0x000fe80008000804 */
[----:B------:R-:W0:Y:S02]  /*0500*/  LDS R3, [R10+UR4] ;  /* 0x000000040a037984 */ /* 0x000e240008000800 */
[----:B0-----:R-:W-:-:S05]  /*0510*/  VIMNMX R3, PT, PT, R2, R3, !PT ;  /* 0x0000000302037248 */ /* 0x001fca0007fe0100 */
[----:B------:R-:W-:Y:S01]  /*0520*/  STS [R10+UR4+0x800], R3 ;  /* 0x000800030a007988 */ /* 0x000fe20008000804 */
[----:B------:R-:W-:Y:S06]  /*0530*/  BAR.SYNC.DEFER_BLOCKING 0x0 ;  /* 0x0000000000007b1d */ /* 0x000fec0000010000 */
[----:B------:R-:W-:Y:S04]  /*0540*/  LDS R2, [R9+UR4+0x800] ;  /* 0x0008000409027984 */ /* 0x000fe80008000800 */
[----:B------:R-:W0:Y:S02]  /*0550*/  LDS R5, [R8+UR4+0x800] ;  /* 0x0008000408057984 */ /* 0x000e240008000800 */
[----:B0-----:R-:W-:-:S05]  /*0560*/  VIMNMX R12, PT, PT, R2, R5, PT ;  /* 0x00000005020c7248 */ /* 0x001fca0003fe0100 */
[----:B------:R0:W-:Y:S04]  /*0570*/  STS [R9+UR4], R12 ;  /* 0x0000000c09007988 */ /* 0x0001e80008000804 */
[----:B------:R-:W1:Y:S01]  /*0580*/  LDS R5, [R8+UR4+0x800] ;  /* 0x0008000408057984 */ /* 0x000e620008000800 */
[----:B0-----:R-:W-:Y:S02]  /*0590*/  LOP3.LUT R12, R13, 0x20, RZ, 0x3c, !PT ;  /* 0x000000200d0c7812 */ /* 0x001fe400078e3cff */
[----:B-1----:R-:W-:Y:S02]  /*05a0*/  VIMNMX R5, PT, PT, R2, R5, !PT ;  /* 0x0000000502057248 */ /* 0x002fe40007fe0100 */
        /* <DEDUP_REMOVED lines=32> */
[----:B0-----:R-:W-:-:S05]  /*07b0*/  LOP3.LUT R4, R7, 0x3e0, RZ, 0xc0, !PT ;  /* 0x000003e007047812 */ /* 0x001fca00078ec0ff */
[----:B------:R-:W-:-:S04]  /*07c0*/  IMAD.IADD R4, R4, 0x1, R7 ;  /* 0x0000000104047824 */ /* 0x000fc800078e0207 */
[----:B------:R-:W-:Y:S01]  /*07d0*/  IMAD.SHL.U32 R15, R4, 0x4, RZ ;  /* 0x00000004040f7824 */ /* 0x000fe200078e00ff */
[----:B-1----:R-:W-:-:S05]  /*07e0*/  VIMNMX R5, PT, PT, R2, R5, !PT ;  /* 0x0000000502057248 */ /* 0x002fca0007fe0100 */
[----:B------:R-:W-:Y:S01]  /*07f0*/  STS [R10+UR4], R5 ;  /* 0x000000050a007988 */ /* 0x000fe20008000804 */
        /* <DEDUP_REMOVED lines=12> */
[----:B------:R-:W-:-:S02]  /*08c0*/  VIMNMX R5, PT, PT, R2, R3, !PT ;  /* 0x0000000302057248 */ /* 0x000fc40007fe0100 */
[----:B------:R-:W-:-:S03]  /*08d0*/  LOP3.LUT R3, R15, 0xfc, RZ, 0x3c, !PT ;  /* 0x000000fc0f037812 */ /* 0x000fc600078e3cff */
[----:B------:R-:W-:Y:S01]  /*08e0*/  STS.64 [R6], R4 ;  /* 0x0000000406007388 */ /* 0x000fe20000000a00 */
        /* <DEDUP_REMOVED lines=36> */
[----:B------:R-:W-:-:S03]  /*0b30*/  IMAD.SHL.U32 R17, R4, 0x4, RZ ;  /* 0x0000000404117824 */ /* 0x000fc600078e00ff */
        /* <DEDUP_REMOVED lines=44> */
[----:B------:R-:W-:Y:S01]  /*0e00*/  IMAD.IADD R4, R4, 0x1, R7 ;  /* 0x0000000104047824 */ /* 0x000fe200078e0207 */
        /* <DEDUP_REMOVED lines=10> */
[----:B------:R0:W-:Y:S01]  /*0eb0*/  STS [R10+UR4+0x800], R19 ;  /* 0x000800130a007988 */ /* 0x0001e20008000804 */
[----:B------:R-:W-:Y:S01]  /*0ec0*/  BAR.SYNC.DEFER_BLOCKING 0x0 ;  /* 0x0000000000007b1d */ /* 0x000fe20000010000 */
[----:B0-----:R-:W-:-:S05]  /*0ed0*/  IMAD.SHL.U32 R19, R4, 0x4, RZ ;  /* 0x0000000404137824 */ /* 0x001fca00078e00ff */
        /* <DEDUP_REMOVED lines=8> */
[----:B------:R-:W0:Y:S02]  /*0f60*/  LDS.64 R2, [R6] ;  /* 0x0000000006027984 */ /* 0x000e240000000a00 */
[CC--:B0-----:R-:W-:Y:S02]  /*0f70*/  VIMNMX R4, PT, PT, R2.reuse, R3.reuse, PT ;  /* 0x0000000302047248 */ /* 0x0c1fe40003fe0100 */
[----:B------:R-:W-:-:S02]  /*0f80*/  VIMNMX R5, PT, PT, R2, R3, !PT ;  /* 0x0000000302057248 */ /* 0x000fc40007fe0100 */
[----:B------:R-:W-:-:S03]  /*0f90*/  LOP3.LUT R3, R19, 0x3fc, RZ, 0x3c, !PT ;  /* 0x000003fc13037812 */ /* 0x000fc600078e3cff */
        /* <DEDUP_REMOVED lines=49> */
[----:B0-----:R-:W-:Y:S01]  /*12b0*/  IMAD.SHL.U32 R22, R4, 0x4, RZ ;  /* 0x0000000404167824 */ /* 0x001fe200078e00ff */
        /* <DEDUP_REMOVED lines=77> */
[----:B------:R0:W-:Y:S04]  /*1790*/  STS [R9+UR4+0x800], R4 ;  /* 0x0008000409007988 */ /* 0x0001e80008000804 */
[----:B------:R-:W1:Y:S01]  /*17a0*/  LDS R3, [R8+UR4] ;  /* 0x0000000408037984 */ /* 0x000e620008000800 */
[----:B0-----:R-:W0:Y:S01]  /*17b0*/  LDC.64 R4, c[0x0][0x388] ;  /* 0x0000e200ff047b82 */ /* 0x001e220000000a00 */
[----:B-1----:R-:W-:-:S05]  /*17c0*/  VIMNMX R3, PT, PT, R2, R3, !PT ;  /* 0x0000000302037248 */ /* 0x002fca0007fe0100 */
[----:B------:R1:W-:Y:S02]  /*17d0*/  STS [R8+UR4+0x800], R3 ;  /* 0x0008000308007988 */ /* 0x0003e40008000804 */
[----:B------:R-:W-:Y:S01]  /*17e0*/  BAR.SYNC.DEFER_BLOCKING 0x0 ;  /* 0x0000000000007b1d */ /* 0x000fe20000010000 */
[----:B-1----:R-:W-:-:S05]  /*17f0*/  IMAD.IADD R3, R0, 0x1, -R7 ;  /* 0x0000000100037824 */ /* 0x002fca00078e0a07 */
[----:B------:R-:W1:Y:S02]  /*1800*/  LDS.64 R12, [R6+0x800] ;  /* 0x00080000060c7984 */ /* 0x000e640000000a00 */
[CC--:B-1----:R-:W-:Y:S02]  /*1810*/  VIMNMX R10, PT, PT, R12.reuse, R13.reuse, PT ;  /* 0x0000000d0c0a7248 */ /* 0x0c2fe40003fe0100 */
[----:B------:R-:W-:Y:S01]  /*1820*/  VIMNMX R11, PT, PT, R12, R13, !PT ;  /* 0x0000000d0c0b7248 */ /* 0x000fe20007fe0100 */
[----:B------:R-:W-:Y:S02]  /*1830*/  IMAD R12, R7, -0x4, R6 ;  /* 0xfffffffc070c7824 */ /* 0x000fe400078e0206 */
[C---:B------:R-:W-:Y:S02]  /*1840*/  VIADD R7, R3.reuse, 0x100 ;  /* 0x0000010003077836 */ /* 0x040fe40000000000 */
[----:B------:R-:W-:Y:S01]  /*1850*/  STS.64 [R6], R10 ;  /* 0x0000000a06007388 */ /* 0x000fe20000000a00 */
[--C-:B0-----:R-:W-:Y:S01]  /*1860*/  IMAD.WIDE.U32 R2, R3, 0x4, R4.reuse ;  /* 0x0000000403027825 */ /* 0x101fe200078e0004 */
[----:B------:R-:W-:Y:S03]  /*1870*/  BAR.SYNC.DEFER_BLOCKING 0x0 ;  /* 0x0000000000007b1d */ /* 0x000fe60000010000 */
[----:B------:R-:W-:-:S03]  /*1880*/  IMAD.WIDE.U32 R4, R7, 0x4, R4 ;  /* 0x0000000407047825 */ /* 0x000fc600078e0004 */
[----:B------:R-:W0:Y:S04]  /*1890*/  LDS R9, [R12] ;  /* 0x000000000c097984 */ /* 0x000e280000000800 */
[----:B------:R-:W1:Y:S04]  /*18a0*/  LDS R13, [R12+0x400] ;  /* 0x000400000c0d7984 */ /* 0x000e680000000800 */
[----:B0-----:R-:W-:Y:S04]  /*18b0*/  STG.E desc[UR6][R2.64], R9 ;  /* 0x0000000902007986 */ /* 0x001fe8000c101906 */
[----:B-1----:R-:W-:Y:S01]  /*18c0*/  STG.E desc[UR6][R4.64], R13 ;  /* 0x0000000d04007986 */ /* 0x002fe2000c101906 */
[----:B------:R-:W-:Y:S05]  /*18d0*/  EXIT ;  /* 0x000000000000794d */ /* 0x000fea0003800000 */
.L_x_0:
[----:B------:R-:W-:-:S00]  /*18e0*/  BRA `(.L_x_0) ;  /* 0xfffffffc00fc7947 */ /* 0x000fc0000383ffff */
[----:B------:R-:W-:-:S00]  /*18f0*/  NOP ;  /* 0x0000000000007918 */ /* 0x000fc00000000000 */
        /* <DEDUP_REMOVED lines=8> */
.L_x_1:


//--------------------- .nv.shared._Z10tsortSmallPiS_ --------------------------
	.section	.nv.shared._Z10tsortSmallPiS_,"aw",@nobits
	.sectionflags	@""
	.align	16
	.zero		1024


//--------------------- .nv.shared.reserved.0     --------------------------
	.section	.nv.shared.reserved.0,"aw",@nobits
	.weak		__nv_reservedSMEM_offset_0_alias
	.size		__nv_reservedSMEM_offset_0_alias, 0, 64
	.other		__nv_reservedSMEM_offset_0_alias,@"STO_CUDA_RESERVED_SHARED STV_DEFAULT"
__nv_reservedSMEM_offset_0_alias:
	.zero		0
	.zero		64


//--------------------- .nv.constant0._Z10tsortSmallPiS_ --------------------------
	.section	.nv.constant0._Z10tsortSmallPiS_,"a",@progbits
	.sectionflags	@""
	.align	4
.nv.constant0._Z10tsortSmallPiS_:
	.zero		912


//--------------------- SYMBOLS --------------------------

	.type		.nv.reservedSmem.offset0,@object
	.size		.nv.reservedSmem.offset0,0x4
	.type		.nv.reservedSmem.cap,@object
	.size		.nv.reservedSmem.cap,0x4
